	.headerflags	@"EF_CUDA_TEXMODE_UNIFIED EF_CUDA_64BIT_ADDRESS EF_CUDA_ACCELERATORS EF_CUDA_SM90 EF_CUDA_VIRTUAL_SM(EF_CUDA_SM90)"
	.elftype	@"ET_EXEC"


//--------------------- .nv.info                  --------------------------
	.section	.nv.info,"",@"SHT_CUDA_INFO"
	.align	4


	//----- nvinfo : EIATTR_REGCOUNT
	.align		4
        /*0000*/ 	.byte	0x04, 0x2f
        /*0002*/ 	.short	(.L_1 - .L_0)
	.align		4
.L_0:
        /*0004*/ 	.word	index@(triton_poi_fused_ge_le_logical_and_2)
        /*0008*/ 	.word	0x00000010


	//----- nvinfo : EIATTR_MIN_STACK_SIZE
	.align		4
.L_1:
        /*000c*/ 	.byte	0x04, 0x12
        /*000e*/ 	.short	(.L_3 - .L_2)
	.align		4
.L_2:
        /*0010*/ 	.word	index@(triton_poi_fused_ge_le_logical_and_2)
        /*0014*/ 	.word	0x00000000


	//----- nvinfo : EIATTR_FRAME_SIZE
	.align		4
.L_3:
        /*0018*/ 	.byte	0x04, 0x11
        /*001a*/ 	.short	(.L_5 - .L_4)
	.align		4
.L_4:
        /*001c*/ 	.word	index@(triton_poi_fused_ge_le_logical_and_2)
        /*0020*/ 	.word	0x00000000


	//----- nvinfo : EIATTR_MIN_STACK_SIZE
	.align		4
.L_5:
        /*0024*/ 	.byte	0x04, 0x12
        /*0026*/ 	.short	(.L_7 - .L_6)
	.align		4
.L_6:
        /*0028*/ 	.word	index@(triton_poi_fused_ge_le_logical_and_2)
        /*002c*/ 	.word	0x00000000
.L_7:


//--------------------- .nv.info.triton_poi_fused_ge_le_logical_and_2 --------------------------
	.section	.nv.info.triton_poi_fused_ge_le_logical_and_2,"",@"SHT_CUDA_INFO"
	.sectionflags	@""
	.align	4


	//----- nvinfo : EIATTR_CUDA_API_VERSION
	.align		4
        /*0000*/ 	.byte	0x04, 0x37
        /*0002*/ 	.short	(.L_9 - .L_8)
.L_8:
        /*0004*/ 	.word	0x0000007c


	//----- nvinfo : EIATTR_KPARAM_INFO
	.align		4
.L_9:
        /*0008*/ 	.byte	0x04, 0x17
        /*000a*/ 	.short	(.L_11 - .L_10)
.L_10:
        /*000c*/ 	.word	0x00000000
        /*0010*/ 	.short	0x0004
        /*0012*/ 	.short	0x0020
        /*0014*/ 	.byte	0x00, 0xf0, 0x11, 0x00


	//----- nvinfo : EIATTR_KPARAM_INFO
	.align		4
.L_11:
        /*0018*/ 	.byte	0x04, 0x17
        /*001a*/ 	.short	(.L_13 - .L_12)
.L_12:
        /*001c*/ 	.word	0x00000000
        /*0020*/ 	.short	0x0003
        /*0022*/ 	.short	0x0018
        /*0024*/ 	.byte	0x00, 0xf4, 0x21, 0x00


	//----- nvinfo : EIATTR_KPARAM_INFO
	.align		4
.L_13:
        /*0028*/ 	.byte	0x04, 0x17
        /*002a*/ 	.short	(.L_15 - .L_14)
.L_14:
        /*002c*/ 	.word	0x00000000
        /*0030*/ 	.short	0x0002
        /*0032*/ 	.short	0x0010
        /*0034*/ 	.byte	0x00, 0xf4, 0x21, 0x00


	//----- nvinfo : EIATTR_KPARAM_INFO
	.align		4
.L_15:
        /*0038*/ 	.byte	0x04, 0x17
        /*003a*/ 	.short	(.L_17 - .L_16)
.L_16:
        /*003c*/ 	.word	0x00000000
        /*0040*/ 	.short	0x0001
        /*0042*/ 	.short	0x0008
        /*0044*/ 	.byte	0x00, 0xf4, 0x21, 0x00


	//----- nvinfo : EIATTR_KPARAM_INFO
	.align		4
.L_17:
        /*0048*/ 	.byte	0x04, 0x17
        /*004a*/ 	.short	(.L_19 - .L_18)
.L_18:
        /*004c*/ 	.word	0x00000000
        /*0050*/ 	.short	0x0000
        /*0052*/ 	.short	0x0000
        /*0054*/ 	.byte	0x00, 0xf4, 0x21, 0x00


	//----- nvinfo : EIATTR_SPARSE_MMA_MASK
	.align		4
.L_19:
        /*0058*/ 	.byte	0x03, 0x50
        /*005a*/ 	.short	0x0000


	//----- nvinfo : EIATTR_MAXREG_COUNT
	.align		4
        /*005c*/ 	.byte	0x03, 0x1b
        /*005e*/ 	.short	0x00ff


	//----- nvinfo : EIATTR_EXIT_INSTR_OFFSETS
	.align		4
        /*0060*/ 	.byte	0x04, 0x1c
        /*0062*/ 	.short	(.L_21 - .L_20)


	//   ....[0]....
.L_20:
        /*0064*/ 	.word	0x000002b0


	//   ....[1]....
        /*0068*/ 	.word	0x000002d0


	//----- nvinfo : EIATTR_REQNTID
	.align		4
.L_21:
        /*006c*/ 	.byte	0x04, 0x10
        /*006e*/ 	.short	(.L_23 - .L_22)
.L_22:
        /*0070*/ 	.word	0x00000080
        /*0074*/ 	.word	0x00000001
        /*0078*/ 	.word	0x00000001


	//----- nvinfo : EIATTR_CBANK_PARAM_SIZE
	.align		4
.L_23:
        /*007c*/ 	.byte	0x03, 0x19
        /*007e*/ 	.short	0x0024


	//----- nvinfo : EIATTR_PARAM_CBANK
	.align		4
        /*0080*/ 	.byte	0x04, 0x0a
        /*0082*/ 	.short	(.L_25 - .L_24)
	.align		4
.L_24:
        /*0084*/ 	.word	index@(.nv.constant0.triton_poi_fused_ge_le_logical_and_2)
        /*0088*/ 	.short	0x0210
        /*008a*/ 	.short	0x0024


	//----- nvinfo : EIATTR_SW_WAR
	.align		4
.L_25:
        /*008c*/ 	.byte	0x04, 0x36
        /*008e*/ 	.short	(.L_27 - .L_26)
.L_26:
        /*0090*/ 	.word	0x00000008
.L_27:


//--------------------- .nv.callgraph             --------------------------
	.section	.nv.callgraph,"",@"SHT_CUDA_CALLGRAPH"
	.align	4
	.sectionentsize	8
	.align		4
        /*0000*/ 	.word	0x00000000
	.align		4
        /*0004*/ 	.word	0xffffffff
	.align		4
        /*0008*/ 	.word	0x00000000
	.align		4
        /*000c*/ 	.word	0xfffffffe
	.align		4
        /*0010*/ 	.word	0x00000000
	.align		4
        /*0014*/ 	.word	0xfffffffd
	.align		4
        /*0018*/ 	.word	0x00000000
	.align		4
        /*001c*/ 	.word	0xfffffffc


//--------------------- .text.triton_poi_fused_ge_le_logical_and_2 --------------------------
	.section	.text.triton_poi_fused_ge_le_logical_and_2,"ax",@progbits
	.align	128
        .global         triton_poi_fused_ge_le_logical_and_2
        .type           triton_poi_fused_ge_le_logical_and_2,@function
        .size           triton_poi_fused_ge_le_logical_and_2,(.L_x_1 - triton_poi_fused_ge_le_logical_and_2)
        .other          triton_poi_fused_ge_le_logical_and_2,@"STO_CUDA_ENTRY STV_DEFAULT"
triton_poi_fused_ge_le_logical_and_2:
.text.triton_poi_fused_ge_le_logical_and_2:
[----:B------:R-:W0:Y:S02]  /*0000*/  LDC R1, c[0x0][0x28] ;  /* 0x00000a00ff017b82 */ /* 0x000e240000000800 */
[----:B------:R-:W1:Y:S01]  /*0010*/  S2R R0, SR_TID.X ;  /* 0x0000000000007919 */ /* 0x000e620000002100 */
[----:B------:R-:W2:Y:S01]  /*0020*/  LDC.64 R4, c[0x0][0x218] ;  /* 0x00008600ff047b82 */ /* 0x000ea20000000a00 */
[----:B------:R-:W-:Y:S01]  /*0030*/  ULDC.64 UR4, c[0x0][0x208] ;  /* 0x0000820000047ab9 */ /* 0x000fe20000000a00 */
[----:B------:R-:W-:Y:S01]  /*0040*/  ULDC.64 UR6, c[0x0][0x228] ;  /* 0x00008a0000067ab9 */ /* 0x000fe20000000a00 */
[----:B------:R-:W3:Y:S01]  /*0050*/  S2R R3, SR_CTAID.X ;  /* 0x0000000000037919 */ /* 0x000ee20000002500 */
[----:B-1----:R-:W-:Y:S02]  /*0060*/  LOP3.LUT R0, R0, 0x7f, RZ, 0xc0, !PT ;  /* 0x0000007f00007812 */ /* 0x002fe400078ec0ff */
[----:B---3--:R-:W-:-:S03]  /*0070*/  SHF.R.S32.HI R2, RZ, 0x18, R3 ;  /* 0x00000018ff027819 */ /* 0x008fc60000011403 */
[----:B------:R-:W-:Y:S01]  /*0080*/  IMAD R0, R3, 0x80, R0 ;  /* 0x0000008003007824 */ /* 0x000fe200078e0200 */
[----:B------:R-:W-:-:S03]  /*0090*/  SGXT R3, R2, 0x1 ;  /* 0x000000010203781a */ /* 0x000fc60000000200 */
[C---:B------:R-:W-:Y:S01]  /*00a0*/  IMAD.HI R6, R0.reuse, 0x38e38e39, RZ ;  /* 0x38e38e3900067827 */ /* 0x040fe200078e02ff */
[----:B------:R-:W-:Y:S02]  /*00b0*/  ISETP.GE.AND P1, PT, R0, 0x240, PT ;  /* 0x000002400000780c */ /* 0x000fe40003f26270 */
[----:B------:R-:W-:Y:S02]  /*00c0*/  LEA.HI R3, R3, R0, RZ, 0x4 ;  /* 0x0000000003037211 */ /* 0x000fe400078f20ff */
[----:B------:R-:W-:Y:S02]  /*00d0*/  SHF.R.U32.HI R7, RZ, 0x1f, R6 ;  /* 0x0000001fff077819 */ /* 0x000fe40000011606 */
[----:B------:R-:W-:Y:S02]  /*00e0*/  SHF.R.S32.HI R8, RZ, 0x4, R3 ;  /* 0x00000004ff087819 */ /* 0x000fe40000011403 */
[----:B------:R-:W1:Y:S01]  /*00f0*/  LDC.64 R2, c[0x0][0x210] ;  /* 0x00008400ff027b82 */ /* 0x000e620000000a00 */
[----:B------:R-:W-:-:S02]  /*0100*/  LEA.HI.SX32 R13, R6, R7, 0x1b ;  /* 0x00000007060d7211 */ /* 0x000fc400078fdaff */
[----:B------:R-:W-:-:S04]  /*0110*/  IMAD.HI R9, R8, 0x38e38e39, RZ ;  /* 0x38e38e3908097827 */ /* 0x000fc800078e02ff */
[----:B------:R-:W-:Y:S01]  /*0120*/  IMAD R6, R13, -0x90, R0 ;  /* 0xffffff700d067824 */ /* 0x000fe200078e0200 */
[----:B------:R-:W-:-:S03]  /*0130*/  SHF.R.S32.HI R10, RZ, 0x1, R9 ;  /* 0x00000001ff0a7819 */ /* 0x000fc60000011409 */
[----:B------:R-:W-:Y:S01]  /*0140*/  VIADD R12, R6, 0x90 ;  /* 0x00000090060c7836 */ /* 0x000fe20000000000 */
[----:B------:R-:W-:Y:S02]  /*0150*/  LEA.HI R9, R9, R10, RZ, 0x1 ;  /* 0x0000000a09097211 */ /* 0x000fe400078f08ff */
[----:B------:R-:W3:Y:S03]  /*0160*/  LDC.64 R10, c[0x0][0x220] ;  /* 0x00008800ff0a7b82 */ /* 0x000ee60000000a00 */
[----:B------:R-:W-:Y:S01]  /*0170*/  IMAD R7, R9, -0x9, R8 ;  /* 0xfffffff709077824 */ /* 0x000fe200078e0208 */
[----:B------:R-:W-:-:S03]  /*0180*/  CS2R R8, SRZ ;  /* 0x0000000000087805 */ /* 0x000fc6000001ff00 */
[----:B--2---:R-:W-:Y:S01]  /*0190*/  IMAD.WIDE R6, R7, 0x8, R4 ;  /* 0x0000000807067825 */ /* 0x004fe200078e0204 */
[----:B------:R-:W-:-:S03]  /*01a0*/  CS2R R4, SRZ ;  /* 0x0000000000047805 */ /* 0x000fc6000001ff00 */
[----:B-1----:R-:W-:Y:S01]  /*01b0*/  IMAD.WIDE.U32 R2, R12, 0x8, R2 ;  /* 0x000000080c027825 */ /* 0x002fe200078e0002 */
[----:B------:R-:W2:Y:S04]  /*01c0*/  @!P1 LDG.E.EL.64 R8, desc[UR4][R6.64+0x48] ;  /* 0x0000480406089981 */ /* 0x000ea8000c2e1b00 */
[----:B------:R1:W4:Y:S01]  /*01d0*/  @!P1 LDG.E.EL.64 R4, desc[UR4][R2.64] ;  /* 0x0000000402049981 */ /* 0x000322000c2e1b00 */
[----:B------:R-:W-:Y:S02]  /*01e0*/  IMAD R13, R13, 0x120, R12 ;  /* 0x000001200d0d7824 */ /* 0x000fe400078e020c */
[----:B------:R-:W-:Y:S02]  /*01f0*/  IMAD.MOV.U32 R12, RZ, RZ, RZ ;  /* 0x000000ffff0c7224 */ /* 0x000fe400078e00ff */
[----:B---3--:R-:W-:-:S05]  /*0200*/  IMAD.WIDE R10, R13, 0x4, R10 ;  /* 0x000000040d0a7825 */ /* 0x008fca00078e020a */
[----:B------:R-:W3:Y:S01]  /*0210*/  @!P1 LDG.E R12, desc[UR4][R10.64] ;  /* 0x000000040a0c9981 */ /* 0x000ee2000c1e1900 */
[----:B-1----:R-:W-:-:S04]  /*0220*/  IADD3 R2, P2, R0, UR6, RZ ;  /* 0x0000000600027c10 */ /* 0x002fc8000ff5e0ff */
[----:B------:R-:W-:Y:S01]  /*0230*/  LEA.HI.X.SX32 R3, R0, UR7, 0x1, P2 ;  /* 0x0000000700037c11 */ /* 0x000fe200090f0eff */
[----:B--2---:R-:W-:Y:S08]  /*0240*/  I2F.S64 R9, R8 ;  /* 0x0000000800097312 */ /* 0x004ff00000301400 */
[----:B----4-:R-:W1:Y:S02]  /*0250*/  I2F.S64 R4, R4 ;  /* 0x0000000400047312 */ /* 0x010e640000301400 */
[----:B-1----:R-:W-:-:S04]  /*0260*/  FADD R13, R4, R9 ;  /* 0x00000009040d7221 */ /* 0x002fc80000000000 */
[----:B---3--:R-:W-:-:S05]  /*0270*/  FADD R12, R13, R12 ;  /* 0x0000000c0d0c7221 */ /* 0x008fca0000000000 */
[----:B------:R-:W-:-:S04]  /*0280*/  FSETP.GTU.AND P0, PT, R12, 5, PT ;  /* 0x40a000000c00780b */ /* 0x000fc80003f0c000 */
[----:B------:R-:W-:-:S04]  /*0290*/  FSETP.GE.AND P0, PT, R12, RZ, !P0 ;  /* 0x000000ff0c00720b */ /* 0x000fc80004706000 */
[----:B------:R-:W-:Y:S01]  /*02a0*/  SEL R7, RZ, 0x1, !P0 ;  /* 0x00000001ff077807 */ /* 0x000fe20004000000 */
[----:B------:R-:W-:Y:S08]  /*02b0*/  @P1 EXIT ;  /* 0x000000000000194d */ /* 0x000ff00003800000 */
[----:B------:R-:W-:Y:S01]  /*02c0*/  STG.E.U8 desc[UR4][R2.64], R7 ;  /* 0x0000000702007986 */ /* 0x000fe2000c101104 */
[----:B------:R-:W-:Y:S05]  /*02d0*/  EXIT ;  /* 0x000000000000794d */ /* 0x000fea0003800000 */
.L_x_0:
[----:B------:R-:W-:-:S00]  /*02e0*/  BRA `(.L_x_0) ;  /* 0xfffffffc00fc7947 */ /* 0x000fc0000383ffff */
[----:B------:R-:W-:-:S00]  /*02f0*/  NOP ;  /* 0x0000000000007918 */ /* 0x000fc00000000000 */
        /* <DEDUP_REMOVED lines=8> */
.L_x_1:


//--------------------- .nv.constant0.triton_poi_fused_ge_le_logical_and_2 --------------------------
	.section	.nv.constant0.triton_poi_fused_ge_le_logical_and_2,"a",@progbits
	.sectionflags	@""
	.align	4
.nv.constant0.triton_poi_fused_ge_le_logical_and_2:
	.zero		564
